	.headerflags	@"EF_CUDA_TEXMODE_UNIFIED EF_CUDA_64BIT_ADDRESS EF_CUDA_ACCELERATORS EF_CUDA_SM90 EF_CUDA_VIRTUAL_SM(EF_CUDA_SM90)"
	.elftype	@"ET_EXEC"


//--------------------- .nv.info                  --------------------------
	.section	.nv.info,"",@"SHT_CUDA_INFO"
	.align	4


	//----- nvinfo : EIATTR_REGCOUNT
	.align		4
        /*0000*/ 	.byte	0x04, 0x2f
        /*0002*/ 	.short	(.L_3 - .L_2)
	.align		4
.L_2:
        /*0004*/ 	.word	index@(triton_poi_fused__native_batch_norm_legit_no_training_27)
        /*0008*/ 	.word	0x00000012


	//----- nvinfo : EIATTR_MIN_STACK_SIZE
	.align		4
.L_3:
        /*000c*/ 	.byte	0x04, 0x12
        /*000e*/ 	.short	(.L_5 - .L_4)
	.align		4
.L_4:
        /*0010*/ 	.word	index@(triton_poi_fused__native_batch_norm_legit_no_training_27)
        /*0014*/ 	.word	0x00000000


	//----- nvinfo : EIATTR_FRAME_SIZE
	.align		4
.L_5:
        /*0018*/ 	.byte	0x04, 0x11
        /*001a*/ 	.short	(.L_7 - .L_6)
	.align		4
.L_6:
        /*001c*/ 	.word	index@(triton_poi_fused__native_batch_norm_legit_no_training_27)
        /*0020*/ 	.word	0x00000000


	//----- nvinfo : EIATTR_MIN_STACK_SIZE
	.align		4
.L_7:
        /*0024*/ 	.byte	0x04, 0x12
        /*0026*/ 	.short	(.L_9 - .L_8)
	.align		4
.L_8:
        /*0028*/ 	.word	index@(triton_poi_fused__native_batch_norm_legit_no_training_27)
        /*002c*/ 	.word	0x00000000
.L_9:


//--------------------- .nv.info.triton_poi_fused__native_batch_norm_legit_no_training_27 --------------------------
	.section	.nv.info.triton_poi_fused__native_batch_norm_legit_no_training_27,"",@"SHT_CUDA_INFO"
	.sectionflags	@""
	.align	4


	//----- nvinfo : EIATTR_CUDA_API_VERSION
	.align		4
        /*0000*/ 	.byte	0x04, 0x37
        /*0002*/ 	.short	(.L_11 - .L_10)
.L_10:
        /*0004*/ 	.word	0x0000007c


	//----- nvinfo : EIATTR_KPARAM_INFO
	.align		4
.L_11:
        /*0008*/ 	.byte	0x04, 0x17
        /*000a*/ 	.short	(.L_13 - .L_12)
.L_12:
        /*000c*/ 	.word	0x00000000
        /*0010*/ 	.short	0x0006
        /*0012*/ 	.short	0x0030
        /*0014*/ 	.byte	0x00, 0xf0, 0x11, 0x00


	//----- nvinfo : EIATTR_KPARAM_INFO
	.align		4
.L_13:
        /*0018*/ 	.byte	0x04, 0x17
        /*001a*/ 	.short	(.L_15 - .L_14)
.L_14:
        /*001c*/ 	.word	0x00000000
        /*0020*/ 	.short	0x0005
        /*0022*/ 	.short	0x0028
        /*0024*/ 	.byte	0x00, 0xf4, 0x21, 0x00


	//----- nvinfo : EIATTR_KPARAM_INFO
	.align		4
.L_15:
        /*0028*/ 	.byte	0x04, 0x17
        /*002a*/ 	.short	(.L_17 - .L_16)
.L_16:
        /*002c*/ 	.word	0x00000000
        /*0030*/ 	.short	0x0004
        /*0032*/ 	.short	0x0020
        /*0034*/ 	.byte	0x00, 0xf4, 0x21, 0x00


	//----- nvinfo : EIATTR_KPARAM_INFO
	.align		4
.L_17:
        /*0038*/ 	.byte	0x04, 0x17
        /*003a*/ 	.short	(.L_19 - .L_18)
.L_18:
        /*003c*/ 	.word	0x00000000
        /*0040*/ 	.short	0x0003
        /*0042*/ 	.short	0x0018
        /*0044*/ 	.byte	0x00, 0xf4, 0x21, 0x00


	//----- nvinfo : EIATTR_KPARAM_INFO
	.align		4
.L_19:
        /*0048*/ 	.byte	0x04, 0x17
        /*004a*/ 	.short	(.L_21 - .L_20)
.L_20:
        /*004c*/ 	.word	0x00000000
        /*0050*/ 	.short	0x0002
        /*0052*/ 	.short	0x0010
        /*0054*/ 	.byte	0x00, 0xf4, 0x21, 0x00


	//----- nvinfo : EIATTR_KPARAM_INFO
	.align		4
.L_21:
        /*0058*/ 	.byte	0x04, 0x17
        /*005a*/ 	.short	(.L_23 - .L_22)
.L_22:
        /*005c*/ 	.word	0x00000000
        /*0060*/ 	.short	0x0001
        /*0062*/ 	.short	0x0008
        /*0064*/ 	.byte	0x00, 0xf4, 0x21, 0x00


	//----- nvinfo : EIATTR_KPARAM_INFO
	.align		4
.L_23:
        /*0068*/ 	.byte	0x04, 0x17
        /*006a*/ 	.short	(.L_25 - .L_24)
.L_24:
        /*006c*/ 	.word	0x00000000
        /*0070*/ 	.short	0x0000
        /*0072*/ 	.short	0x0000
        /*0074*/ 	.byte	0x00, 0xf4, 0x21, 0x00


	//----- nvinfo : EIATTR_SPARSE_MMA_MASK
	.align		4
.L_25:
        /*0078*/ 	.byte	0x03, 0x50
        /*007a*/ 	.short	0x0000


	//----- nvinfo : EIATTR_MAXREG_COUNT
	.align		4
        /*007c*/ 	.byte	0x03, 0x1b
        /*007e*/ 	.short	0x00ff


	//----- nvinfo : EIATTR_EXIT_INSTR_OFFSETS
	.align		4
        /*0080*/ 	.byte	0x04, 0x1c
        /*0082*/ 	.short	(.L_27 - .L_26)


	//   ....[0]....
.L_26:
        /*0084*/ 	.word	0x00000390


	//----- nvinfo : EIATTR_REQNTID
	.align		4
.L_27:
        /*0088*/ 	.byte	0x04, 0x10
        /*008a*/ 	.short	(.L_29 - .L_28)
.L_28:
        /*008c*/ 	.word	0x00000080
        /*0090*/ 	.word	0x00000001
        /*0094*/ 	.word	0x00000001


	//----- nvinfo : EIATTR_CBANK_PARAM_SIZE
	.align		4
.L_29:
        /*0098*/ 	.byte	0x03, 0x19
        /*009a*/ 	.short	0x0034


	//----- nvinfo : EIATTR_PARAM_CBANK
	.align		4
        /*009c*/ 	.byte	0x04, 0x0a
        /*009e*/ 	.short	(.L_31 - .L_30)
	.align		4
.L_30:
        /*00a0*/ 	.word	index@(.nv.constant0.triton_poi_fused__native_batch_norm_legit_no_training_27)
        /*00a4*/ 	.short	0x0210
        /*00a6*/ 	.short	0x0034


	//----- nvinfo : EIATTR_SW_WAR
	.align		4
.L_31:
        /*00a8*/ 	.byte	0x04, 0x36
        /*00aa*/ 	.short	(.L_33 - .L_32)
.L_32:
        /*00ac*/ 	.word	0x00000008
.L_33:


//--------------------- .nv.callgraph             --------------------------
	.section	.nv.callgraph,"",@"SHT_CUDA_CALLGRAPH"
	.align	4
	.sectionentsize	8
	.align		4
        /*0000*/ 	.word	0x00000000
	.align		4
        /*0004*/ 	.word	0xffffffff
	.align		4
        /*0008*/ 	.word	0x00000000
	.align		4
        /*000c*/ 	.word	0xfffffffe
	.align		4
        /*0010*/ 	.word	0x00000000
	.align		4
        /*0014*/ 	.word	0xfffffffd
	.align		4
        /*0018*/ 	.word	0x00000000
	.align		4
        /*001c*/ 	.word	0xfffffffc


//--------------------- .nv.constant4             --------------------------
	.section	.nv.constant4,"a",@progbits
	.align	8
	.align		8
.nv.constant4:
        /*0000*/ 	.dword	_$_str
	.align		8
        /*0008*/ 	.dword	_$_str_$_2


//--------------------- .text.triton_poi_fused__native_batch_norm_legit_no_training_27 --------------------------
	.section	.text.triton_poi_fused__native_batch_norm_legit_no_training_27,"ax",@progbits
	.align	128
        .global         triton_poi_fused__native_batch_norm_legit_no_training_27
        .type           triton_poi_fused__native_batch_norm_legit_no_training_27,@function
        .size           triton_poi_fused__native_batch_norm_legit_no_training_27,(.L_x_1 - triton_poi_fused__native_batch_norm_legit_no_training_27)
        .other          triton_poi_fused__native_batch_norm_legit_no_training_27,@"STO_CUDA_ENTRY STV_DEFAULT"
triton_poi_fused__native_batch_norm_legit_no_training_27:
.text.triton_poi_fused__native_batch_norm_legit_no_training_27:
[----:B------:R-:W-:Y:S01]  /*0000*/  LDC R1, c[0x0][0x28] ;  /* 0x00000a00ff017b82 */ /* 0x000fe20000000800 */
[----:B------:R-:W1:Y:S07]  /*0010*/  S2R R0, SR_TID.X ;  /* 0x0000000000007919 */ /* 0x000e6e0000002100 */
[----:B------:R-:W2:Y:S01]  /*0020*/  LDC.64 R2, c[0x0][0x220] ;  /* 0x00008800ff027b82 */ /* 0x000ea20000000a00 */
[----:B------:R-:W-:Y:S01]  /*0030*/  ULDC.64 UR4, c[0x0][0x208] ;  /* 0x0000820000047ab9 */ /* 0x000fe20000000a00 */
[----:B------:R-:W3:Y:S06]  /*0040*/  S2R R7, SR_CTAID.X ;  /* 0x0000000000077919 */ /* 0x000eec0000002500 */
[----:B------:R-:W4:Y:S08]  /*0050*/  LDC.64 R8, c[0x0][0x228] ;  /* 0x00008a00ff087b82 */ /* 0x000f300000000a00 */
[----:B------:R-:W5:Y:S01]  /*0060*/  LDC.64 R10, c[0x0][0x230] ;  /* 0x00008c00ff0a7b82 */ /* 0x000f620000000a00 */
[----:B-1----:R-:W-:-:S02]  /*0070*/  SHF.L.U32 R0, R0, 0x1, RZ ;  /* 0x0000000100007819 */ /* 0x002fc400000006ff */
[----:B---3--:R-:W-:Y:S02]  /*0080*/  SHF.R.S32.HI R5, RZ, 0x17, R7 ;  /* 0x00000017ff057819 */ /* 0x008fe40000011407 */
[----:B------:R-:W-:Y:S02]  /*0090*/  LOP3.LUT R0, R0, 0xfe, RZ, 0xc0, !PT ;  /* 0x000000fe00007812 */ /* 0x000fe400078ec0ff */
[----:B------:R-:W-:Y:S02]  /*00a0*/  SGXT R5, R5, 0x1 ;  /* 0x000000010505781a */ /* 0x000fe40000000200 */
[----:B------:R-:W-:Y:S02]  /*00b0*/  LEA R0, R7, R0, 0x8 ;  /* 0x0000000007007211 */ /* 0x000fe400078e40ff */
[----:B------:R-:W1:Y:S02]  /*00c0*/  LDC.64 R6, c[0x0][0x218] ;  /* 0x00008600ff067b82 */ /* 0x000e640000000a00 */
[----:B------:R-:W-:-:S04]  /*00d0*/  LEA.HI R5, R5, R0, RZ, 0xb ;  /* 0x0000000005057211 */ /* 0x000fc800078f58ff */
[----:B------:R-:W-:-:S04]  /*00e0*/  LOP3.LUT R5, R5, 0xfffff800, RZ, 0xc0, !PT ;  /* 0xfffff80005057812 */ /* 0x000fc800078ec0ff */
[----:B------:R-:W-:Y:S02]  /*00f0*/  IADD3 R13, R0, -R5, RZ ;  /* 0x80000005000d7210 */ /* 0x000fe40007ffe0ff */
[----:B------:R-:W3:Y:S03]  /*0100*/  LDC.64 R4, c[0x0][0x210] ;  /* 0x00008400ff047b82 */ /* 0x000ee60000000a00 */
[----:B--2---:R-:W-:-:S06]  /*0110*/  IMAD.WIDE R2, R13, 0x4, R2 ;  /* 0x000000040d027825 */ /* 0x004fcc00078e0202 */
[----:B------:R-:W2:Y:S01]  /*0120*/  LDG.E.EL.64 R2, desc[UR4][R2.64] ;  /* 0x0000000402027981 */ /* 0x000ea2000c2e1b00 */
[----:B-1----:R-:W-:-:S06]  /*0130*/  IMAD.WIDE R6, R13, 0x4, R6 ;  /* 0x000000040d067825 */ /* 0x002fcc00078e0206 */
[----:B------:R-:W2:Y:S01]  /*0140*/  LDG.E.EL.64 R6, desc[UR4][R6.64] ;  /* 0x0000000406067981 */ /* 0x000ea2000c2e1b00 */
[----:B---3--:R-:W-:-:S06]  /*0150*/  IMAD.WIDE R4, R0, 0x4, R4 ;  /* 0x0000000400047825 */ /* 0x008fcc00078e0204 */
[----:B------:R-:W3:Y:S01]  /*0160*/  LDG.E.64 R4, desc[UR4][R4.64] ;  /* 0x0000000404047981 */ /* 0x000ee2000c1e1b00 */
[----:B----4-:R-:W-:-:S04]  /*0170*/  IMAD.WIDE R8, R13, 0x4, R8 ;  /* 0x000000040d087825 */ /* 0x010fc800078e0208 */
[----:B-----5:R-:W-:Y:S02]  /*0180*/  IMAD.WIDE R10, R13, 0x4, R10 ;  /* 0x000000040d0a7825 */ /* 0x020fe400078e020a */
[----:B------:R-:W4:Y:S04]  /*0190*/  LDG.E.EL.64 R8, desc[UR4][R8.64] ;  /* 0x0000000408087981 */ /* 0x000f28000c2e1b00 */
[----:B------:R-:W4:Y:S01]  /*01a0*/  LDG.E.EL.64 R10, desc[UR4][R10.64] ;  /* 0x000000040a0a7981 */ /* 0x000f22000c2e1b00 */
[----:B------:R-:W-:Y:S01]  /*01b0*/  HFMA2.MMA R15, -RZ, RZ, 1.625, 0 ;  /* 0x3e800000ff0f7435 */ /* 0x000fe200000001ff */
[----:B--2---:R-:W-:Y:S01]  /*01c0*/  FADD R2, R2, 9.9999997473787516356e-06 ;  /* 0x3727c5ac02027421 */ /* 0x004fe20000000000 */
[----:B------:R-:W-:-:S03]  /*01d0*/  FADD R12, R3, 9.9999997473787516356e-06 ;  /* 0x3727c5ac030c7421 */ /* 0x000fc60000000000 */
[----:B------:R1:W2:Y:S08]  /*01e0*/  MUFU.SQRT R13, R2 ;  /* 0x00000002000d7308 */ /* 0x0002b00000002000 */
[----:B------:R-:W5:Y:S01]  /*01f0*/  MUFU.SQRT R14, R12 ;  /* 0x0000000c000e7308 */ /* 0x000f620000002000 */
[----:B-1----:R-:W1:Y:S01]  /*0200*/  LDC.64 R2, c[0x0][0x238] ;  /* 0x00008e00ff027b82 */ /* 0x002e620000000a00 */
[----:B--2---:R-:W-:-:S02]  /*0210*/  FSETP.GT.AND P0, PT, R13, 8.50705917302346158658e+37, PT ;  /* 0x7e8000000d00780b */ /* 0x004fc40003f04000 */
[----:B------:R-:W-:Y:S02]  /*0220*/  FSETP.GEU.AND P2, PT, R13, 1.175494350822287508e-38, PT ;  /* 0x008000000d00780b */ /* 0x000fe40003f4e000 */
[C---:B-----5:R-:W-:Y:S02]  /*0230*/  FSETP.GT.AND P1, PT, R14.reuse, 8.50705917302346158658e+37, PT ;  /* 0x7e8000000e00780b */ /* 0x060fe40003f24000 */
[----:B------:R-:W-:-:S07]  /*0240*/  FSETP.GEU.AND P3, PT, R14, 1.175494350822287508e-38, PT ;  /* 0x008000000e00780b */ /* 0x000fce0003f6e000 */
[----:B------:R-:W-:-:S04]  /*0250*/  @P0 FMUL R13, R13, 0.25 ;  /* 0x3e8000000d0d0820 */ /* 0x000fc80000400000 */
[----:B------:R-:W-:Y:S01]  /*0260*/  @!P2 FMUL R13, R13, 16777216 ;  /* 0x4b8000000d0da820 */ /* 0x000fe20000400000 */
[----:B------:R-:W-:-:S04]  /*0270*/  @P1 FMUL R14, R14, 0.25 ;  /* 0x3e8000000e0e1820 */ /* 0x000fc80000400000 */
[----:B------:R-:W-:Y:S01]  /*0280*/  @!P3 FMUL R14, R14, 16777216 ;  /* 0x4b8000000e0eb820 */ /* 0x000fe20000400000 */
[----:B------:R-:W2:Y:S01]  /*0290*/  MUFU.RCP R13, R13 ;  /* 0x0000000d000d7308 */ /* 0x000ea20000001000 */
[----:B------:R-:W-:-:S07]  /*02a0*/  FSEL R12, R15, 1, P0 ;  /* 0x3f8000000f0c7808 */ /* 0x000fce0000000000 */
[----:B------:R-:W5:Y:S01]  /*02b0*/  MUFU.RCP R14, R14 ;  /* 0x0000000e000e7308 */ /* 0x000f620000001000 */
[----:B------:R-:W-:Y:S01]  /*02c0*/  FSEL R15, R15, 1, P1 ;  /* 0x3f8000000f0f7808 */ /* 0x000fe20000800000 */
[----:B------:R-:W-:Y:S01]  /*02d0*/  @!P2 FMUL R12, R12, 16777216 ;  /* 0x4b8000000c0ca820 */ /* 0x000fe20000400000 */
[----:B---3--:R-:W-:-:S03]  /*02e0*/  FADD R4, R4, -R6 ;  /* 0x8000000604047221 */ /* 0x008fc60000000000 */
[----:B------:R-:W-:Y:S01]  /*02f0*/  @!P3 FMUL R15, R15, 16777216 ;  /* 0x4b8000000f0fb820 */ /* 0x000fe20000400000 */
[----:B------:R-:W-:Y:S01]  /*0300*/  FADD R5, R5, -R7 ;  /* 0x8000000705057221 */ /* 0x000fe20000000000 */
[----:B--2---:R-:W-:Y:S02]  /*0310*/  FMUL R13, R13, R12 ;  /* 0x0000000c0d0d7220 */ /* 0x004fe40000400000 */
[----:B-----5:R-:W-:Y:S02]  /*0320*/  FMUL R6, R14, R15 ;  /* 0x0000000f0e067220 */ /* 0x020fe40000400000 */
[----:B------:R-:W-:Y:S02]  /*0330*/  FMUL R13, R4, R13 ;  /* 0x0000000d040d7220 */ /* 0x000fe40000400000 */
[----:B------:R-:W-:Y:S01]  /*0340*/  FMUL R6, R5, R6 ;  /* 0x0000000605067220 */ /* 0x000fe20000400000 */
[----:B-1----:R-:W-:-:S04]  /*0350*/  IMAD.WIDE R2, R0, 0x4, R2 ;  /* 0x0000000400027825 */ /* 0x002fc800078e0202 */
[----:B----4-:R-:W-:Y:S01]  /*0360*/  FFMA R8, R8, R13, R10 ;  /* 0x0000000d08087223 */ /* 0x010fe2000000000a */
[----:B------:R-:W-:-:S05]  /*0370*/  FFMA R9, R9, R6, R11 ;  /* 0x0000000609097223 */ /* 0x000fca000000000b */
[----:B------:R-:W-:Y:S01]  /*0380*/  STG.E.64 desc[UR4][R2.64], R8 ;  /* 0x0000000802007986 */ /* 0x000fe2000c101b04 */
[----:B------:R-:W-:Y:S05]  /*0390*/  EXIT ;  /* 0x000000000000794d */ /* 0x000fea0003800000 */
.L_x_0:
[----:B------:R-:W-:-:S00]  /*03a0*/  BRA `(.L_x_0) ;  /* 0xfffffffc00fc7947 */ /* 0x000fc0000383ffff */
[----:B------:R-:W-:-:S00]  /*03b0*/  NOP ;  /* 0x0000000000007918 */ /* 0x000fc00000000000 */
        /* <DEDUP_REMOVED lines=12> */
.L_x_1:


//--------------------- .nv.global.init           --------------------------
	.section	.nv.global.init,"aw",@progbits
.nv.global.init:
	.type		_$_str,@object
	.size		_$_str,(_$_str_$_2 - _$_str)
_$_str:
        /*0000*/ 	.byte	0x5f, 0x5f, 0x43, 0x55, 0x44, 0x41, 0x5f, 0x46, 0x54, 0x5a, 0x00
	.type		_$_str_$_2,@object
	.size		_$_str_$_2,(.L_1 - _$_str_$_2)
_$_str_$_2:
        /*000b*/ 	.byte	0x5f, 0x5f, 0x43, 0x55, 0x44, 0x41, 0x5f, 0x50, 0x52, 0x45, 0x43, 0x5f, 0x53, 0x51, 0x52, 0x54
        /*001b*/ 	.byte	0x00
.L_1:


//--------------------- .nv.constant0.triton_poi_fused__native_batch_norm_legit_no_training_27 --------------------------
	.section	.nv.constant0.triton_poi_fused__native_batch_norm_legit_no_training_27,"a",@progbits
	.sectionflags	@""
	.align	4
.nv.constant0.triton_poi_fused__native_batch_norm_legit_no_training_27:
	.zero		580
